//
// Generated by NVIDIA NVVM Compiler
//
// Compiler Build ID: CL-36424714
// Cuda compilation tools, release 13.0, V13.0.88
// Based on NVVM 20.0.0
//

.version 9.0
.target sm_100
.address_size 64

	// .globl	_Z15breitensucheGPUi9GraphData9QueueData
.global .align 4 .b8 queueDev[1024];
.global .align 4 .u32 head;
.global .align 4 .u32 tail;

.visible .entry _Z15breitensucheGPUi9GraphData9QueueData(
	.param .u32 _Z15breitensucheGPUi9GraphData9QueueData_param_0,
	.param .align 8 .b8 _Z15breitensucheGPUi9GraphData9QueueData_param_1[40],
	.param .align 8 .b8 _Z15breitensucheGPUi9GraphData9QueueData_param_2[32]
)
{
	.reg .pred 	%p<5>;
	.reg .b32 	%r<22>;
	.reg .b64 	%rd<32>;

	ld.param.u64 	%rd19, [_Z15breitensucheGPUi9GraphData9QueueData_param_2+24];
	ld.param.u64 	%rd17, [_Z15breitensucheGPUi9GraphData9QueueData_param_2+8];
	ld.param.u64 	%rd16, [_Z15breitensucheGPUi9GraphData9QueueData_param_2];
	ld.param.u64 	%rd14, [_Z15breitensucheGPUi9GraphData9QueueData_param_1+24];
	ld.param.u64 	%rd13, [_Z15breitensucheGPUi9GraphData9QueueData_param_1+16];
	ld.param.u64 	%rd18, [_Z15breitensucheGPUi9GraphData9QueueData_param_2+16];
	ld.param.u64 	%rd15, [_Z15breitensucheGPUi9GraphData9QueueData_param_1+32];
	cvta.to.global.u64 	%rd2, %rd15;
	cvta.to.global.u64 	%rd20, %rd18;
	mov.u32 	%r11, %ctaid.x;
	mov.u32 	%r12, %ntid.x;
	mov.u32 	%r13, %tid.x;
	mad.lo.s32 	%r1, %r11, %r12, %r13;
	ld.global.u32 	%r14, [%rd20];
	setp.ge.s32 	%p1, %r1, %r14;
	@%p1 bra 	$L__BB0_6;
	cvta.to.global.u64 	%rd21, %rd13;
	cvta.to.global.u64 	%rd22, %rd16;
	mul.wide.s32 	%rd23, %r1, 4;
	add.s64 	%rd24, %rd22, %rd23;
	ld.global.u32 	%r2, [%rd24];
	mul.wide.s32 	%rd25, %r2, 4;
	add.s64 	%rd5, %rd21, %rd25;
	ld.global.u32 	%r20, [%rd5];
	ld.global.u32 	%r21, [%rd5+4];
	setp.ge.s32 	%p2, %r20, %r21;
	@%p2 bra 	$L__BB0_6;
	add.s64 	%rd6, %rd2, %rd25;
	cvta.to.global.u64 	%rd7, %rd19;
	cvta.to.global.u64 	%rd8, %rd17;
	cvta.to.global.u64 	%rd9, %rd14;
$L__BB0_3:
	mul.wide.s32 	%rd27, %r20, 4;
	add.s64 	%rd28, %rd9, %rd27;
	ld.global.u32 	%r7, [%rd28];
	mul.wide.s32 	%rd29, %r7, 4;
	add.s64 	%rd10, %rd2, %rd29;
	ld.global.u32 	%r15, [%rd10];
	setp.ne.s32 	%p3, %r15, 2147483647;
	@%p3 bra 	$L__BB0_5;
	ld.global.u32 	%r16, [%rd6];
	add.s32 	%r17, %r16, 1;
	st.global.u32 	[%rd10], %r17;
	atom.global.add.u32 	%r18, [%rd7], 1;
	mul.wide.s32 	%rd30, %r18, 4;
	add.s64 	%rd31, %rd8, %rd30;
	st.global.u32 	[%rd31], %r7;
	ld.global.u32 	%r21, [%rd5+4];
$L__BB0_5:
	add.s32 	%r20, %r20, 1;
	setp.lt.s32 	%p4, %r20, %r21;
	@%p4 bra 	$L__BB0_3;
$L__BB0_6:
	bar.sync 	0;
	ret;

}


// ===== COMPILED SASS (sm_100) =====

	.target	sm_100

	.elftype	@"ET_EXEC"


//--------------------- .note.nv.tkinfo           --------------------------
	.section	.note.nv.tkinfo,"",@"SHT_NOTE"
	.sectionflags	@"SHF_NOTE_NV_TKINFO"
	.tkinfo
        /*0018*/ 	.word	0x00000002
        /*0030*/ 	.string	""
        /*0030*/ 	.string	"ptxas"
        /*0030*/ 	.string	"Cuda compilation tools, release 13.0, V13.0.88"
        /*0030*/ 	.string	"Build cuda_13.0.r13.0/compiler.36424714_0"
        /*0030*/ 	.string	"-arch sm_100 -m 64 "



//--------------------- .note.nv.cuinfo           --------------------------
	.section	.note.nv.cuinfo,"",@"SHT_NOTE"
	.sectionflags	@"SHF_NOTE_NV_CUINFO"
        /*0018*/ 	.short	0x0002
        /*001a*/ 	.short	0x0064
        /*001c*/ 	.short	0x0082
	.zero		2


//--------------------- .nv.info                  --------------------------
	.section	.nv.info,"",@"SHT_CUDA_INFO"
	.align	4


	//----- nvinfo : EIATTR_REGCOUNT
	.align		4
        /*0000*/ 	.byte	0x04, 0x2f
        /*0002*/ 	.short	(.L_4 - .L_3)
	.align		4
.L_3:
        /*0004*/ 	.word	index@(_Z15breitensucheGPUi9GraphData9QueueData)
        /*0008*/ 	.word	0x0000001c


	//----- nvinfo : EIATTR_FRAME_SIZE
	.align		4
.L_4:
        /*000c*/ 	.byte	0x04, 0x11
        /*000e*/ 	.short	(.L_6 - .L_5)
	.align		4
.L_5:
        /*0010*/ 	.word	index@(_Z15breitensucheGPUi9GraphData9QueueData)
        /*0014*/ 	.word	0x00000000


	//----- nvinfo : EIATTR_MIN_STACK_SIZE
	.align		4
.L_6:
        /*0018*/ 	.byte	0x04, 0x12
        /*001a*/ 	.short	(.L_8 - .L_7)
	.align		4
.L_7:
        /*001c*/ 	.word	index@(_Z15breitensucheGPUi9GraphData9QueueData)
        /*0020*/ 	.word	0x00000000
.L_8:


//--------------------- .nv.compat                --------------------------
	.section	.nv.compat,"",@"SHT_CUDA_COMPAT_INFO"
	.align	4
        /*0000*/ 	.byte	0x02, 0x09, 0x00, 0x00, 0x02, 0x02, 0x01, 0x00, 0x02, 0x05, 0x05, 0x00, 0x03, 0x07, 0x01, 0x01
        /*0010*/ 	.byte	0x02, 0x03, 0x00, 0x00, 0x02, 0x06, 0x01, 0x00, 0x04, 0x0b, 0x08, 0x00, 0x09, 0x00, 0x00, 0x00
        /*0020*/ 	.byte	0x00, 0x00, 0x00, 0x00


//--------------------- .nv.info._Z15breitensucheGPUi9GraphData9QueueData --------------------------
	.section	.nv.info._Z15breitensucheGPUi9GraphData9QueueData,"",@"SHT_CUDA_INFO"
	.sectionflags	@""
	.align	4


	//----- nvinfo : EIATTR_CUDA_API_VERSION
	.align		4
        /*0000*/ 	.byte	0x04, 0x37
        /*0002*/ 	.short	(.L_10 - .L_9)
.L_9:
        /*0004*/ 	.word	0x00000082


	//----- nvinfo : EIATTR_KPARAM_INFO
	.align		4
.L_10:
        /*0008*/ 	.byte	0x04, 0x17
        /*000a*/ 	.short	(.L_12 - .L_11)
.L_11:
        /*000c*/ 	.word	0x00000000
        /*0010*/ 	.short	0x0002
        /*0012*/ 	.short	0x0030
        /*0014*/ 	.byte	0x00, 0xf0, 0x81, 0x00


	//----- nvinfo : EIATTR_KPARAM_INFO
	.align		4
.L_12:
        /*0018*/ 	.byte	0x04, 0x17
        /*001a*/ 	.short	(.L_14 - .L_13)
.L_13:
        /*001c*/ 	.word	0x00000000
        /*0020*/ 	.short	0x0001
        /*0022*/ 	.short	0x0008
        /*0024*/ 	.byte	0x00, 0xf0, 0xa1, 0x00


	//----- nvinfo : EIATTR_KPARAM_INFO
	.align		4
.L_14:
        /*0028*/ 	.byte	0x04, 0x17
        /*002a*/ 	.short	(.L_16 - .L_15)
.L_15:
        /*002c*/ 	.word	0x00000000
        /*0030*/ 	.short	0x0000
        /*0032*/ 	.short	0x0000
        /*0034*/ 	.byte	0x00, 0xf0, 0x11, 0x00


	//----- nvinfo : EIATTR_SPARSE_MMA_MASK
	.align		4
.L_16:
        /*0038*/ 	.byte	0x03, 0x50
        /*003a*/ 	.short	0x0000


	//----- nvinfo : EIATTR_MAXREG_COUNT
	.align		4
        /*003c*/ 	.byte	0x03, 0x1b
        /*003e*/ 	.short	0x00ff


	//----- nvinfo : EIATTR_NUM_BARRIERS
	.align		4
        /*0040*/ 	.byte	0x02, 0x4c
        /*0042*/ 	.byte	0x01
	.zero		1


	//----- nvinfo : EIATTR_MERCURY_ISA_VERSION
	.align		4
        /*0044*/ 	.byte	0x03, 0x5f
        /*0046*/ 	.short	0x0101


	//----- nvinfo : EIATTR_INT_WARP_WIDE_INSTR_OFFSETS
	.align		4
        /*0048*/ 	.byte	0x04, 0x31
        /*004a*/ 	.short	(.L_18 - .L_17)


	//   ....[0]....
.L_17:
        /*004c*/ 	.word	0x00000220


	//   ....[1]....
        /*0050*/ 	.word	0x000002e0


	//----- nvinfo : EIATTR_VRC_CTA_INIT_COUNT
	.align		4
.L_18:
        /*0054*/ 	.byte	0x02, 0x4a
	.zero		1
	.zero		1


	//----- nvinfo : EIATTR_EXIT_INSTR_OFFSETS
	.align		4
        /*0058*/ 	.byte	0x04, 0x1c
        /*005a*/ 	.short	(.L_20 - .L_19)


	//   ....[0]....
.L_19:
        /*005c*/ 	.word	0x00000380


	//----- nvinfo : EIATTR_CRS_STACK_SIZE
	.align		4
.L_20:
        /*0060*/ 	.byte	0x04, 0x1e
        /*0062*/ 	.short	(.L_22 - .L_21)
.L_21:
        /*0064*/ 	.word	0x00000000


	//----- nvinfo : EIATTR_CBANK_PARAM_SIZE
	.align		4
.L_22:
        /*0068*/ 	.byte	0x03, 0x19
        /*006a*/ 	.short	0x0050


	//----- nvinfo : EIATTR_PARAM_CBANK
	.align		4
        /*006c*/ 	.byte	0x04, 0x0a
        /*006e*/ 	.short	(.L_24 - .L_23)
	.align		4
.L_23:
        /*0070*/ 	.word	index@(.nv.constant0._Z15breitensucheGPUi9GraphData9QueueData)
        /*0074*/ 	.short	0x0380
        /*0076*/ 	.short	0x0050


	//----- nvinfo : EIATTR_SW_WAR
	.align		4
.L_24:
        /*0078*/ 	.byte	0x04, 0x36
        /*007a*/ 	.short	(.L_26 - .L_25)
.L_25:
        /*007c*/ 	.word	0x00000008
.L_26:


//--------------------- .nv.callgraph             --------------------------
	.section	.nv.callgraph,"",@"SHT_CUDA_CALLGRAPH"
	.align	4
	.sectionentsize	8
	.align		4
        /*0000*/ 	.word	0x00000000
	.align		4
        /*0004*/ 	.word	0xffffffff
	.align		4
        /*0008*/ 	.word	0x00000000
	.align		4
        /*000c*/ 	.word	0xfffffffe
	.align		4
        /*0010*/ 	.word	0x00000000
	.align		4
        /*0014*/ 	.word	0xfffffffd
	.align		4
        /*0018*/ 	.word	0x00000000
	.align		4
        /*001c*/ 	.word	0xfffffffc


//--------------------- .nv.constant4             --------------------------
	.section	.nv.constant4,"a",@progbits
	.align	8
	.align		8
.nv.constant4:
        /*0000*/ 	.dword	queueDev
	.align		8
        /*0008*/ 	.dword	head
	.align		8
        /*0010*/ 	.dword	tail


//--------------------- .text._Z15breitensucheGPUi9GraphData9QueueData --------------------------
	.section	.text._Z15breitensucheGPUi9GraphData9QueueData,"ax",@progbits
	.align	128
        .global         _Z15breitensucheGPUi9GraphData9QueueData
        .type           _Z15breitensucheGPUi9GraphData9QueueData,@function
        .size           _Z15breitensucheGPUi9GraphData9QueueData,(.L_x_6 - _Z15breitensucheGPUi9GraphData9QueueData)
        .other          _Z15breitensucheGPUi9GraphData9QueueData,@"STO_CUDA_ENTRY STV_DEFAULT"
_Z15breitensucheGPUi9GraphData9QueueData:
.text._Z15breitensucheGPUi9GraphData9QueueData:
[----:B------:R-:W-:Y:S08]  /*0000*/  LDC R1, c[0x0][0x37c] ;  /* 0x0000df00ff017b82 */ /* 0x000ff00000000800 */
[----:B------:R-:W0:Y:S01]  /*0010*/  LDC.64 R2, c[0x0][0x3c0] ;  /* 0x0000f000ff027b82 */ /* 0x000e220000000a00 */
[----:B------:R-:W0:Y:S02]  /*0020*/  LDCU.64 UR4, c[0x0][0x358] ;  /* 0x00006b00ff0477ac */ /* 0x000e240008000a00 */
[----:B0-----:R-:W2:Y:S05]  /*0030*/  LDG.E R2, desc[UR4][R2.64] ;  /* 0x0000000402027981 */ /* 0x001eaa000c1e1900 */
[----:B------:R-:W0:Y:S01]  /*0040*/  S2UR UR6, SR_CTAID.X ;  /* 0x00000000000679c3 */ /* 0x000e220000002500 */
[----:B------:R-:W-:Y:S01]  /*0050*/  BSSY.RECONVERGENT B0, `(.L_x_0) ;  /* 0x0000031000007945 */ /* 0x000fe20003800200 */
[----:B------:R-:W0:Y:S06]  /*0060*/  S2R R0, SR_TID.X ;  /* 0x0000000000007919 */ /* 0x000e2c0000002100 */
[----:B------:R-:W0:Y:S02]  /*0070*/  LDC R7, c[0x0][0x360] ;  /* 0x0000d800ff077b82 */ /* 0x000e240000000800 */
[----:B0-----:R-:W-:-:S05]  /*0080*/  IMAD R7, R7, UR6, R0 ;  /* 0x0000000607077c24 */ /* 0x001fca000f8e0200 */
[----:B--2---:R-:W-:-:S13]  /*0090*/  ISETP.GE.AND P0, PT, R7, R2, PT ;  /* 0x000000020700720c */ /* 0x004fda0003f06270 */
[----:B------:R-:W-:Y:S05]  /*00a0*/  @P0 BRA `(.L_x_1) ;  /* 0x0000000000ac0947 */ /* 0x000fea0003800000 */
[----:B------:R-:W0:Y:S08]  /*00b0*/  LDC.64 R4, c[0x0][0x3b0] ;  /* 0x0000ec00ff047b82 */ /* 0x000e300000000a00 */
[----:B------:R-:W1:Y:S01]  /*00c0*/  LDC.64 R2, c[0x0][0x398] ;  /* 0x0000e600ff027b82 */ /* 0x000e620000000a00 */
[----:B0-----:R-:W-:-:S05]  /*00d0*/  IMAD.WIDE R4, R7, 0x4, R4 ;  /* 0x0000000407047825 */ /* 0x001fca00078e0204 */
[----:B------:R-:W1:Y:S02]  /*00e0*/  LDG.E R13, desc[UR4][R4.64] ;  /* 0x00000004040d7981 */ /* 0x000e64000c1e1900 */
[----:B-1----:R-:W-:-:S05]  /*00f0*/  IMAD.WIDE R2, R13, 0x4, R2 ;  /* 0x000000040d027825 */ /* 0x002fca00078e0202 */
[----:B------:R-:W2:Y:S04]  /*0100*/  LDG.E R15, desc[UR4][R2.64] ;  /* 0x00000004020f7981 */ /* 0x000ea8000c1e1900 */
[----:B------:R-:W2:Y:S02]  /*0110*/  LDG.E R0, desc[UR4][R2.64+0x4] ;  /* 0x0000040402007981 */ /* 0x000ea4000c1e1900 */
[----:B--2---:R-:W-:-:S13]  /*0120*/  ISETP.GE.AND P0, PT, R15, R0, PT ;  /* 0x000000000f00720c */ /* 0x004fda0003f06270 */
[----:B------:R-:W-:Y:S05]  /*0130*/  @P0 BRA `(.L_x_1) ;  /* 0x0000000000880947 */ /* 0x000fea0003800000 */
[----:B------:R-:W0:Y:S08]  /*0140*/  LDC.64 R10, c[0x0][0x3a8] ;  /* 0x0000ea00ff0a7b82 */ /* 0x000e300000000a00 */
[----:B------:R-:W1:Y:S08]  /*0150*/  LDC.64 R4, c[0x0][0x3b8] ;  /* 0x0000ee00ff047b82 */ /* 0x000e700000000a00 */
[----:B------:R-:W2:Y:S08]  /*0160*/  LDC.64 R6, c[0x0][0x3a0] ;  /* 0x0000e800ff067b82 */ /* 0x000eb00000000a00 */
[----:B------:R-:W3:Y:S01]  /*0170*/  LDC.64 R8, c[0x0][0x3a8] ;  /* 0x0000ea00ff087b82 */ /* 0x000ee20000000a00 */
[----:B0-----:R-:W-:-:S07]  /*0180*/  IMAD.WIDE R10, R13, 0x4, R10 ;  /* 0x000000040d0a7825 */ /* 0x001fce00078e020a */
.L_x_4:
[----:B0-2---:R-:W-:-:S06]  /*0190*/  IMAD.WIDE R16, R15, 0x4, R6 ;  /* 0x000000040f107825 */ /* 0x005fcc00078e0206 */
[----:B------:R-:W3:Y:S02]  /*01a0*/  LDG.E R17, desc[UR4][R16.64] ;  /* 0x0000000410117981 */ /* 0x000ee4000c1e1900 */
[----:B---3--:R-:W-:-:S05]  /*01b0*/  IMAD.WIDE R12, R17, 0x4, R8 ;  /* 0x00000004110c7825 */ /* 0x008fca00078e0208 */
[----:B------:R-:W2:Y:S01]  /*01c0*/  LDG.E R14, desc[UR4][R12.64] ;  /* 0x000000040c0e7981 */ /* 0x000ea2000c1e1900 */
[----:B------:R-:W-:Y:S01]  /*01d0*/  BSSY.RECONVERGENT B1, `(.L_x_2) ;  /* 0x0000016000017945 */ /* 0x000fe20003800200 */
[----:B------:R-:W-:Y:S02]  /*01e0*/  IADD3 R15, PT, PT, R15, 0x1, RZ ;  /* 0x000000010f0f7810 */ /* 0x000fe40007ffe0ff */
[----:B--2---:R-:W-:-:S13]  /*01f0*/  ISETP.NE.AND P0, PT, R14, 0x7fffffff, PT ;  /* 0x7fffffff0e00780c */ /* 0x004fda0003f05270 */
[----:B------:R-:W-:Y:S05]  /*0200*/  @P0 BRA `(.L_x_3) ;  /* 0x0000000000480947 */ /* 0x000fea0003800000 */
[----:B------:R-:W2:Y:S01]  /*0210*/  LDG.E R0, desc[UR4][R10.64] ;  /* 0x000000040a007981 */ /* 0x000ea2000c1e1900 */
[----:B------:R-:W-:Y:S01]  /*0220*/  VOTEU.ANY UR6, UPT, PT ;  /* 0x0000000000067886 */ /* 0x000fe200038e0100 */
[----:B------:R-:W0:Y:S01]  /*0230*/  LDC.64 R18, c[0x0][0x3c8] ;  /* 0x0000f200ff127b82 */ /* 0x000e220000000a00 */
[----:B------:R-:W3:Y:S01]  /*0240*/  FLO.U32 R14, UR6 ;  /* 0x00000006000e7d00 */ /* 0x000ee200080e0000 */
[----:B------:R-:W3:Y:S07]  /*0250*/  S2R R21, SR_LANEID ;  /* 0x0000000000157919 */ /* 0x000eee0000000000 */
[----:B------:R-:W0:Y:S01]  /*0260*/  POPC R25, UR6 ;  /* 0x0000000600197d09 */ /* 0x000e220008000000 */
[----:B---3--:R-:W-:-:S02]  /*0270*/  ISETP.EQ.U32.AND P0, PT, R14, R21, PT ;  /* 0x000000150e00720c */ /* 0x008fc40003f02070 */
[----:B--2---:R-:W-:-:S05]  /*0280*/  IADD3 R23, PT, PT, R0, 0x1, RZ ;  /* 0x0000000100177810 */ /* 0x004fca0007ffe0ff */
[----:B------:R-:W-:Y:S06]  /*0290*/  STG.E desc[UR4][R12.64], R23 ;  /* 0x000000170c007986 */ /* 0x000fec000c101904 */
[----:B0-----:R-:W2:Y:S01]  /*02a0*/  @P0 ATOMG.E.ADD.STRONG.GPU PT, R19, desc[UR4][R18.64], R25 ;  /* 0x80000019121309a8 */ /* 0x001ea200081ef104 */
[----:B------:R-:W0:Y:S02]  /*02b0*/  S2R R0, SR_LTMASK ;  /* 0x0000000000007919 */ /* 0x000e240000003900 */
[----:B0-----:R-:W-:-:S06]  /*02c0*/  LOP3.LUT R16, R0, UR6, RZ, 0xc0, !PT ;  /* 0x0000000600107c12 */ /* 0x001fcc000f8ec0ff */
[----:B------:R-:W0:Y:S01]  /*02d0*/  POPC R16, R16 ;  /* 0x0000001000107309 */ /* 0x000e220000000000 */
[----:B--2---:R-:W0:Y:S02]  /*02e0*/  SHFL.IDX PT, R21, R19, R14, 0x1f ;  /* 0x00001f0e13157589 */ /* 0x004e2400000e0000 */
[----:B0-----:R-:W-:-:S05]  /*02f0*/  IADD3 R21, PT, PT, R21, R16, RZ ;  /* 0x0000001015157210 */ /* 0x001fca0007ffe0ff */
[----:B-1----:R-:W-:-:S05]  /*0300*/  IMAD.WIDE R20, R21, 0x4, R4 ;  /* 0x0000000415147825 */ /* 0x002fca00078e0204 */
[----:B------:R0:W-:Y:S04]  /*0310*/  STG.E desc[UR4][R20.64], R17 ;  /* 0x0000001114007986 */ /* 0x0001e8000c101904 */
[----:B------:R0:W5:Y:S02]  /*0320*/  LDG.E R0, desc[UR4][R2.64+0x4] ;  /* 0x0000040402007981 */ /* 0x000164000c1e1900 */
.L_x_3:
[----:B------:R-:W-:Y:S05]  /*0330*/  BSYNC.RECONVERGENT B1 ;  /* 0x0000000000017941 */ /* 0x000fea0003800200 */
.L_x_2:
[----:B-----5:R-:W-:-:S13]  /*0340*/  ISETP.GE.AND P0, PT, R15, R0, PT ;  /* 0x000000000f00720c */ /* 0x020fda0003f06270 */
[----:B------:R-:W-:Y:S05]  /*0350*/  @!P0 BRA `(.L_x_4) ;  /* 0xfffffffc008c8947 */ /* 0x000fea000383ffff */
.L_x_1:
[----:B------:R-:W-:Y:S05]  /*0360*/  BSYNC.RECONVERGENT B0 ;  /* 0x0000000000007941 */ /* 0x000fea0003800200 */
.L_x_0:
[----:B------:R-:W-:Y:S06]  /*0370*/  BAR.SYNC.DEFER_BLOCKING 0x0 ;  /* 0x0000000000007b1d */ /* 0x000fec0000010000 */
[----:B------:R-:W-:Y:S05]  /*0380*/  EXIT ;  /* 0x000000000000794d */ /* 0x000fea0003800000 */
.L_x_5:
[----:B------:R-:W-:-:S00]  /*0390*/  BRA `(.L_x_5) ;  /* 0xfffffffc00fc7947 */ /* 0x000fc0000383ffff */
[----:B------:R-:W-:-:S00]  /*03a0*/  NOP ;  /* 0x0000000000007918 */ /* 0x000fc00000000000 */
        /* <DEDUP_REMOVED lines=13> */
.L_x_6:


//--------------------- .nv.shared.reserved.0     --------------------------
	.section	.nv.shared.reserved.0,"aw",@nobits
	.weak		__nv_reservedSMEM_offset_0_alias
	.size		__nv_reservedSMEM_offset_0_alias, 0, 64
	.other		__nv_reservedSMEM_offset_0_alias,@"STO_CUDA_RESERVED_SHARED STV_DEFAULT"
__nv_reservedSMEM_offset_0_alias:
	.zero		0
	.zero		64


//--------------------- .nv.global                --------------------------
	.section	.nv.global,"aw",@nobits
	.align	4
.nv.global:
	.type		tail,@object
	.size		tail,(head - tail)
tail:
	.zero		4
	.type		head,@object
	.size		head,(queueDev - head)
head:
	.zero		4
	.type		queueDev,@object
	.size		queueDev,(.L_0 - queueDev)
queueDev:
	.zero		1024
.L_0:


//--------------------- .nv.constant0._Z15breitensucheGPUi9GraphData9QueueData --------------------------
	.section	.nv.constant0._Z15breitensucheGPUi9GraphData9QueueData,"a",@progbits
	.sectionflags	@""
	.align	4
.nv.constant0._Z15breitensucheGPUi9GraphData9QueueData:
	.zero		976


//--------------------- SYMBOLS --------------------------

	.type		.nv.reservedSmem.offset0,@object
	.size		.nv.reservedSmem.offset0,0x4
